	.headerflags	@"EF_CUDA_TEXMODE_UNIFIED EF_CUDA_64BIT_ADDRESS EF_CUDA_ACCELERATORS EF_CUDA_SM90 EF_CUDA_VIRTUAL_SM(EF_CUDA_SM90)"
	.elftype	@"ET_EXEC"


//--------------------- .nv.info                  --------------------------
	.section	.nv.info,"",@"SHT_CUDA_INFO"
	.align	4


	//----- nvinfo : EIATTR_REGCOUNT
	.align		4
        /*0000*/ 	.byte	0x04, 0x2f
        /*0002*/ 	.short	(.L_1 - .L_0)
	.align		4
.L_0:
        /*0004*/ 	.word	index@(triton_poi_fused_avg_pool2d_leaky_relu_27)
        /*0008*/ 	.word	0x00000010


	//----- nvinfo : EIATTR_MIN_STACK_SIZE
	.align		4
.L_1:
        /*000c*/ 	.byte	0x04, 0x12
        /*000e*/ 	.short	(.L_3 - .L_2)
	.align		4
.L_2:
        /*0010*/ 	.word	index@(triton_poi_fused_avg_pool2d_leaky_relu_27)
        /*0014*/ 	.word	0x00000000


	//----- nvinfo : EIATTR_FRAME_SIZE
	.align		4
.L_3:
        /*0018*/ 	.byte	0x04, 0x11
        /*001a*/ 	.short	(.L_5 - .L_4)
	.align		4
.L_4:
        /*001c*/ 	.word	index@(triton_poi_fused_avg_pool2d_leaky_relu_27)
        /*0020*/ 	.word	0x00000000


	//----- nvinfo : EIATTR_MIN_STACK_SIZE
	.align		4
.L_5:
        /*0024*/ 	.byte	0x04, 0x12
        /*0026*/ 	.short	(.L_7 - .L_6)
	.align		4
.L_6:
        /*0028*/ 	.word	index@(triton_poi_fused_avg_pool2d_leaky_relu_27)
        /*002c*/ 	.word	0x00000000
.L_7:


//--------------------- .nv.info.triton_poi_fused_avg_pool2d_leaky_relu_27 --------------------------
	.section	.nv.info.triton_poi_fused_avg_pool2d_leaky_relu_27,"",@"SHT_CUDA_INFO"
	.sectionflags	@""
	.align	4


	//----- nvinfo : EIATTR_CUDA_API_VERSION
	.align		4
        /*0000*/ 	.byte	0x04, 0x37
        /*0002*/ 	.short	(.L_9 - .L_8)
.L_8:
        /*0004*/ 	.word	0x0000007c


	//----- nvinfo : EIATTR_KPARAM_INFO
	.align		4
.L_9:
        /*0008*/ 	.byte	0x04, 0x17
        /*000a*/ 	.short	(.L_11 - .L_10)
.L_10:
        /*000c*/ 	.word	0x00000000
        /*0010*/ 	.short	0x0003
        /*0012*/ 	.short	0x0018
        /*0014*/ 	.byte	0x00, 0xf0, 0x11, 0x00


	//----- nvinfo : EIATTR_KPARAM_INFO
	.align		4
.L_11:
        /*0018*/ 	.byte	0x04, 0x17
        /*001a*/ 	.short	(.L_13 - .L_12)
.L_12:
        /*001c*/ 	.word	0x00000000
        /*0020*/ 	.short	0x0002
        /*0022*/ 	.short	0x0010
        /*0024*/ 	.byte	0x00, 0xf4, 0x21, 0x00


	//----- nvinfo : EIATTR_KPARAM_INFO
	.align		4
.L_13:
        /*0028*/ 	.byte	0x04, 0x17
        /*002a*/ 	.short	(.L_15 - .L_14)
.L_14:
        /*002c*/ 	.word	0x00000000
        /*0030*/ 	.short	0x0001
        /*0032*/ 	.short	0x0008
        /*0034*/ 	.byte	0x00, 0xf4, 0x21, 0x00


	//----- nvinfo : EIATTR_KPARAM_INFO
	.align		4
.L_15:
        /*0038*/ 	.byte	0x04, 0x17
        /*003a*/ 	.short	(.L_17 - .L_16)
.L_16:
        /*003c*/ 	.word	0x00000000
        /*0040*/ 	.short	0x0000
        /*0042*/ 	.short	0x0000
        /*0044*/ 	.byte	0x00, 0xf4, 0x21, 0x00


	//----- nvinfo : EIATTR_SPARSE_MMA_MASK
	.align		4
.L_17:
        /*0048*/ 	.byte	0x03, 0x50
        /*004a*/ 	.short	0x0000


	//----- nvinfo : EIATTR_MAXREG_COUNT
	.align		4
        /*004c*/ 	.byte	0x03, 0x1b
        /*004e*/ 	.short	0x00ff


	//----- nvinfo : EIATTR_EXIT_INSTR_OFFSETS
	.align		4
        /*0050*/ 	.byte	0x04, 0x1c
        /*0052*/ 	.short	(.L_19 - .L_18)


	//   ....[0]....
.L_18:
        /*0054*/ 	.word	0x00000370


	//----- nvinfo : EIATTR_REQNTID
	.align		4
.L_19:
        /*0058*/ 	.byte	0x04, 0x10
        /*005a*/ 	.short	(.L_21 - .L_20)
.L_20:
        /*005c*/ 	.word	0x00000080
        /*0060*/ 	.word	0x00000001
        /*0064*/ 	.word	0x00000001


	//----- nvinfo : EIATTR_CBANK_PARAM_SIZE
	.align		4
.L_21:
        /*0068*/ 	.byte	0x03, 0x19
        /*006a*/ 	.short	0x001c


	//----- nvinfo : EIATTR_PARAM_CBANK
	.align		4
        /*006c*/ 	.byte	0x04, 0x0a
        /*006e*/ 	.short	(.L_23 - .L_22)
	.align		4
.L_22:
        /*0070*/ 	.word	index@(.nv.constant0.triton_poi_fused_avg_pool2d_leaky_relu_27)
        /*0074*/ 	.short	0x0210
        /*0076*/ 	.short	0x001c


	//----- nvinfo : EIATTR_SW_WAR
	.align		4
.L_23:
        /*0078*/ 	.byte	0x04, 0x36
        /*007a*/ 	.short	(.L_25 - .L_24)
.L_24:
        /*007c*/ 	.word	0x00000008
.L_25:


//--------------------- .nv.callgraph             --------------------------
	.section	.nv.callgraph,"",@"SHT_CUDA_CALLGRAPH"
	.align	4
	.sectionentsize	8
	.align		4
        /*0000*/ 	.word	0x00000000
	.align		4
        /*0004*/ 	.word	0xffffffff
	.align		4
        /*0008*/ 	.word	0x00000000
	.align		4
        /*000c*/ 	.word	0xfffffffe
	.align		4
        /*0010*/ 	.word	0x00000000
	.align		4
        /*0014*/ 	.word	0xfffffffd
	.align		4
        /*0018*/ 	.word	0x00000000
	.align		4
        /*001c*/ 	.word	0xfffffffc


//--------------------- .text.triton_poi_fused_avg_pool2d_leaky_relu_27 --------------------------
	.section	.text.triton_poi_fused_avg_pool2d_leaky_relu_27,"ax",@progbits
	.align	128
        .global         triton_poi_fused_avg_pool2d_leaky_relu_27
        .type           triton_poi_fused_avg_pool2d_leaky_relu_27,@function
        .size           triton_poi_fused_avg_pool2d_leaky_relu_27,(.L_x_1 - triton_poi_fused_avg_pool2d_leaky_relu_27)
        .other          triton_poi_fused_avg_pool2d_leaky_relu_27,@"STO_CUDA_ENTRY STV_DEFAULT"
triton_poi_fused_avg_pool2d_leaky_relu_27:
.text.triton_poi_fused_avg_pool2d_leaky_relu_27:
[----:B------:R-:W-:Y:S01]  /*0000*/  LDC R1, c[0x0][0x28] ;  /* 0x00000a00ff017b82 */ /* 0x000fe20000000800 */
[----:B------:R-:W1:Y:S01]  /*0010*/  S2R R0, SR_TID.X ;  /* 0x0000000000007919 */ /* 0x000e620000002100 */
[----:B------:R-:W-:Y:S01]  /*0020*/  ULDC.64 UR4, c[0x0][0x208] ;  /* 0x0000820000047ab9 */ /* 0x000fe20000000a00 */
[----:B------:R-:W-:Y:S01]  /*0030*/  ULDC.64 UR6, c[0x0][0x218] ;  /* 0x0000860000067ab9 */ /* 0x000fe20000000a00 */
[----:B------:R-:W2:Y:S01]  /*0040*/  S2R R3, SR_CTAID.X ;  /* 0x0000000000037919 */ /* 0x000ea20000002500 */
[----:B-1----:R-:W-:Y:S01]  /*0050*/  IMAD.SHL.U32 R0, R0, 0x2, RZ ;  /* 0x0000000200007824 */ /* 0x002fe200078e00ff */
[----:B--2---:R-:W-:-:S04]  /*0060*/  SHF.R.S32.HI R5, RZ, 0x17, R3 ;  /* 0x00000017ff057819 */ /* 0x004fc80000011403 */
[----:B------:R-:W-:Y:S02]  /*0070*/  LOP3.LUT R0, R0, 0xfe, RZ, 0xc0, !PT ;  /* 0x000000fe00007812 */ /* 0x000fe400078ec0ff */
[----:B------:R-:W-:-:S03]  /*0080*/  SGXT R5, R5, 0x1 ;  /* 0x000000010505781a */ /* 0x000fc60000000200 */
[----:B------:R-:W-:-:S05]  /*0090*/  IMAD R0, R3, 0x100, R0 ;  /* 0x0000010003007824 */ /* 0x000fca00078e0200 */
[----:B------:R-:W-:Y:S02]  /*00a0*/  SHF.R.S32.HI R3, RZ, 0x1f, R0 ;  /* 0x0000001fff037819 */ /* 0x000fe40000011400 */
[-C--:B------:R-:W-:Y:S02]  /*00b0*/  LEA.HI R6, R5, R0.reuse, RZ, 0xb ;  /* 0x0000000005067211 */ /* 0x080fe400078f58ff */
[----:B------:R-:W-:Y:S02]  /*00c0*/  LEA.HI R4, R3, R0, RZ, 0x9 ;  /* 0x0000000003047211 */ /* 0x000fe400078f48ff */
[----:B------:R-:W1:Y:S01]  /*00d0*/  LDC.64 R2, c[0x0][0x210] ;  /* 0x00008400ff027b82 */ /* 0x000e620000000a00 */
[----:B------:R-:W-:Y:S02]  /*00e0*/  SHF.L.U32 R7, R6, 0x2, RZ ;  /* 0x0000000206077819 */ /* 0x000fe400000006ff */
[----:B------:R-:W-:Y:S02]  /*00f0*/  SHF.R.S32.HI R5, RZ, 0x9, R4 ;  /* 0x00000009ff057819 */ /* 0x000fe40000011404 */
[----:B------:R-:W-:-:S02]  /*0100*/  LOP3.LUT R8, R7, 0xffffe000, RZ, 0xc0, !PT ;  /* 0xffffe00007087812 */ /* 0x000fc400078ec0ff */
[----:B------:R-:W-:Y:S02]  /*0110*/  LEA.HI R6, R5, R5, RZ, 0x2 ;  /* 0x0000000505067211 */ /* 0x000fe400078f10ff */
[----:B------:R-:W-:Y:S02]  /*0120*/  LOP3.LUT R7, R4, 0xfffffe00, RZ, 0xc0, !PT ;  /* 0xfffffe0004077812 */ /* 0x000fe400078ec0ff */
[----:B------:R-:W-:Y:S02]  /*0130*/  LOP3.LUT R6, R6, 0x3ffffc, RZ, 0xc0, !PT ;  /* 0x003ffffc06067812 */ /* 0x000fe400078ec0ff */
[----:B------:R-:W-:-:S03]  /*0140*/  IADD3 R7, R8, R0, -R7 ;  /* 0x0000000008077210 */ /* 0x000fc60007ffe807 */
[----:B------:R-:W-:-:S05]  /*0150*/  IMAD.IADD R6, R5, 0x1, -R6 ;  /* 0x0000000105067824 */ /* 0x000fca00078e0a06 */
[----:B------:R-:W-:-:S04]  /*0160*/  LEA R9, R6, R7, 0xa ;  /* 0x0000000706097211 */ /* 0x000fc800078e50ff */
[----:B------:R-:W-:Y:S01]  /*0170*/  IADD3 R11, R9, 0x1000, RZ ;  /* 0x00001000090b7810 */ /* 0x000fe20007ffe0ff */
[C---:B------:R-:W-:Y:S02]  /*0180*/  VIADD R7, R9.reuse, 0x200 ;  /* 0x0000020009077836 */ /* 0x040fe40000000000 */
[----:B-1----:R-:W-:-:S04]  /*0190*/  IMAD.WIDE R4, R9, 0x4, R2 ;  /* 0x0000000409047825 */ /* 0x002fc800078e0202 */
[--C-:B------:R-:W-:Y:S02]  /*01a0*/  IMAD.WIDE R6, R7, 0x4, R2.reuse ;  /* 0x0000000407067825 */ /* 0x100fe400078e0202 */
[----:B------:R-:W2:Y:S02]  /*01b0*/  LDG.E.64 R4, desc[UR4][R4.64] ;  /* 0x0000000404047981 */ /* 0x000ea4000c1e1b00 */
[----:B------:R-:W-:Y:S02]  /*01c0*/  VIADD R13, R9, 0x1200 ;  /* 0x00001200090d7836 */ /* 0x000fe40000000000 */
[--C-:B------:R-:W-:Y:S01]  /*01d0*/  IMAD.WIDE R8, R11, 0x4, R2.reuse ;  /* 0x000000040b087825 */ /* 0x100fe200078e0202 */
[----:B------:R-:W2:Y:S01]  /*01e0*/  LDG.E.64 R6, desc[UR4][R6.64] ;  /* 0x0000000406067981 */ /* 0x000ea2000c1e1b00 */
[----:B------:R-:W1:Y:S02]  /*01f0*/  LDC.64 R10, c[0x0][0x220] ;  /* 0x00008800ff0a7b82 */ /* 0x000e640000000a00 */
[----:B------:R-:W-:-:S02]  /*0200*/  IMAD.WIDE R2, R13, 0x4, R2 ;  /* 0x000000040d027825 */ /* 0x000fc400078e0202 */
[----:B------:R-:W3:Y:S04]  /*0210*/  LDG.E.64 R8, desc[UR4][R8.64] ;  /* 0x0000000408087981 */ /* 0x000ee8000c1e1b00 */
[----:B------:R-:W4:Y:S01]  /*0220*/  LDG.E.64 R2, desc[UR4][R2.64] ;  /* 0x0000000402027981 */ /* 0x000f22000c1e1b00 */
[----:B--2---:R-:W-:Y:S01]  /*0230*/  FADD R13, R4, R6 ;  /* 0x00000006040d7221 */ /* 0x004fe20000000000 */
[----:B------:R-:W-:-:S03]  /*0240*/  FADD R12, R5, R7 ;  /* 0x00000007050c7221 */ /* 0x000fc60000000000 */
[----:B---3--:R-:W-:Y:S01]  /*0250*/  FADD R13, R8, R13 ;  /* 0x0000000d080d7221 */ /* 0x008fe20000000000 */
[----:B------:R-:W-:-:S03]  /*0260*/  FADD R12, R9, R12 ;  /* 0x0000000c090c7221 */ /* 0x000fc60000000000 */
[----:B----4-:R-:W-:Y:S01]  /*0270*/  FADD R13, R2, R13 ;  /* 0x0000000d020d7221 */ /* 0x010fe20000000000 */
[----:B------:R-:W-:-:S03]  /*0280*/  FADD R12, R3, R12 ;  /* 0x0000000c030c7221 */ /* 0x000fc60000000000 */
[----:B------:R-:W-:Y:S01]  /*0290*/  FMUL R6, R13, 0.25 ;  /* 0x3e8000000d067820 */ /* 0x000fe20000400000 */
[----:B------:R-:W-:-:S04]  /*02a0*/  FMUL R7, R12, 0.25 ;  /* 0x3e8000000c077820 */ /* 0x000fc80000400000 */
[----:B------:R-:W-:Y:S02]  /*02b0*/  FSETP.GT.AND P1, PT, R6, RZ, PT ;  /* 0x000000ff0600720b */ /* 0x000fe40003f24000 */
[----:B------:R-:W-:Y:S02]  /*02c0*/  FSETP.GT.AND P0, PT, R7, RZ, PT ;  /* 0x000000ff0700720b */ /* 0x000fe40003f04000 */
[----:B------:R-:W-:Y:S02]  /*02d0*/  IADD3 R4, P2, R0, UR6, RZ ;  /* 0x0000000600047c10 */ /* 0x000fe4000ff5e0ff */
[----:B------:R-:W-:Y:S02]  /*02e0*/  SEL R8, RZ, 0x1, !P1 ;  /* 0x00000001ff087807 */ /* 0x000fe40004800000 */
[----:B------:R-:W-:Y:S01]  /*02f0*/  SEL R9, RZ, 0x100, !P0 ;  /* 0x00000100ff097807 */ /* 0x000fe20004000000 */
[C---:B-1----:R-:W-:Y:S01]  /*0300*/  IMAD.WIDE R2, R0.reuse, 0x4, R10 ;  /* 0x0000000400027825 */ /* 0x042fe200078e020a */
[----:B------:R-:W-:-:S02]  /*0310*/  LEA.HI.X.SX32 R5, R0, UR7, 0x1, P2 ;  /* 0x0000000700057c11 */ /* 0x000fc400090f0eff */
[----:B------:R-:W-:Y:S01]  /*0320*/  IADD3 R9, R8, R9, RZ ;  /* 0x0000000908097210 */ /* 0x000fe20007ffe0ff */
[----:B------:R-:W-:Y:S02]  /*0330*/  @!P1 FMUL R6, R6, 0.20000000298023223877 ;  /* 0x3e4ccccd06069820 */ /* 0x000fe40000400000 */
[----:B------:R-:W-:Y:S02]  /*0340*/  @!P0 FMUL R7, R7, 0.20000000298023223877 ;  /* 0x3e4ccccd07078820 */ /* 0x000fe40000400000 */
[----:B------:R-:W-:Y:S04]  /*0350*/  STG.E.U16 desc[UR4][R4.64], R9 ;  /* 0x0000000904007986 */ /* 0x000fe8000c101504 */
[----:B------:R-:W-:Y:S01]  /*0360*/  STG.E.64 desc[UR4][R2.64], R6 ;  /* 0x0000000602007986 */ /* 0x000fe2000c101b04 */
[----:B------:R-:W-:Y:S05]  /*0370*/  EXIT ;  /* 0x000000000000794d */ /* 0x000fea0003800000 */
.L_x_0:
[----:B------:R-:W-:-:S00]  /*0380*/  BRA `(.L_x_0) ;  /* 0xfffffffc00fc7947 */ /* 0x000fc0000383ffff */
[----:B------:R-:W-:-:S00]  /*0390*/  NOP ;  /* 0x0000000000007918 */ /* 0x000fc00000000000 */
        /* <DEDUP_REMOVED lines=14> */
.L_x_1:


//--------------------- .nv.constant0.triton_poi_fused_avg_pool2d_leaky_relu_27 --------------------------
	.section	.nv.constant0.triton_poi_fused_avg_pool2d_leaky_relu_27,"a",@progbits
	.sectionflags	@""
	.align	4
.nv.constant0.triton_poi_fused_avg_pool2d_leaky_relu_27:
	.zero		556
